//
// Generated by NVIDIA NVVM Compiler
//
// Compiler Build ID: CL-36424714
// Cuda compilation tools, release 13.0, V13.0.88
// Based on NVVM 20.0.0
//

.version 9.0
.target sm_100
.address_size 64

	// .globl	sha1_simple

.visible .entry sha1_simple(
	.param .u64 .ptr .align 1 sha1_simple_param_0,
	.param .u64 .ptr .align 1 sha1_simple_param_1,
	.param .u32 sha1_simple_param_2,
	.param .u64 .ptr .align 1 sha1_simple_param_3
)
{
	.local .align 16 .b8 	__local_depot0[320];
	.reg .b64 	%SP;
	.reg .b64 	%SPL;
	.reg .pred 	%p<16>;
	.reg .b32 	%r<195>;
	.reg .b64 	%rd<23>;

	mov.u64 	%SPL, __local_depot0;
	ld.param.u64 	%rd8, [sha1_simple_param_0];
	ld.param.u64 	%rd9, [sha1_simple_param_1];
	ld.param.u32 	%r52, [sha1_simple_param_2];
	ld.param.u64 	%rd10, [sha1_simple_param_3];
	add.u64 	%rd1, %SPL, 0;
	mov.u32 	%r53, %ctaid.x;
	mov.u32 	%r54, %ntid.x;
	mov.u32 	%r55, %tid.x;
	mad.lo.s32 	%r1, %r53, %r54, %r55;
	setp.ge.s32 	%p1, %r1, %r52;
	@%p1 bra 	$L__BB0_34;
	cvta.to.global.u64 	%rd12, %rd8;
	cvta.to.global.u64 	%rd13, %rd10;
	ld.global.u32 	%r2, [%rd13];
	ld.global.u32 	%r3, [%rd13+4];
	ld.global.u32 	%r4, [%rd13+8];
	ld.global.u32 	%r5, [%rd13+12];
	ld.global.u32 	%r6, [%rd13+16];
	shl.b32 	%r57, %r1, 4;
	mul.wide.s32 	%rd14, %r57, 4;
	add.s64 	%rd15, %rd12, %rd14;
	ld.global.u32 	%r58, [%rd15];
	ld.global.u32 	%r59, [%rd15+4];
	ld.global.u32 	%r60, [%rd15+8];
	ld.global.u32 	%r61, [%rd15+12];
	st.local.v4.u32 	[%rd1], {%r58, %r59, %r60, %r61};
	ld.global.u32 	%r62, [%rd15+16];
	ld.global.u32 	%r63, [%rd15+20];
	ld.global.u32 	%r64, [%rd15+24];
	ld.global.u32 	%r65, [%rd15+28];
	st.local.v4.u32 	[%rd1+16], {%r62, %r63, %r64, %r65};
	ld.global.u32 	%r66, [%rd15+32];
	ld.global.u32 	%r67, [%rd15+36];
	ld.global.u32 	%r68, [%rd15+40];
	ld.global.u32 	%r69, [%rd15+44];
	st.local.v4.u32 	[%rd1+32], {%r66, %r67, %r68, %r69};
	ld.global.u32 	%r70, [%rd15+48];
	ld.global.u32 	%r71, [%rd15+52];
	ld.global.u32 	%r72, [%rd15+56];
	ld.global.u32 	%r73, [%rd15+60];
	st.local.v4.u32 	[%rd1+48], {%r70, %r71, %r72, %r73};
	add.s64 	%rd21, %rd1, 40;
	mov.b64 	%rd16, {%r68, %r74};
	cvt.u32.u64 	%r179, %rd16;
	mov.b32 	%r180, 0;
$L__BB0_2:
	ld.local.u32 	%r75, [%rd21+12];
	ld.local.v2.u32 	{%r76, %r77}, [%rd21+-8];
	xor.b32  	%r78, %r76, %r75;
	ld.local.v4.u32 	{%r79, %r80, %r81, %r82}, [%rd21+-40];
	mov.b64 	%rd17, {%r81, %r82};
	xor.b32  	%r83, %r78, %r81;
	xor.b32  	%r84, %r83, %r79;
	shf.l.wrap.b32 	%r85, %r84, %r84, 1;
	add.s64 	%rd4, %rd21, 16;
	ld.local.u32 	%r10, [%rd21+16];
	xor.b32  	%r86, %r77, %r10;
	xor.b32  	%r87, %r86, %r82;
	xor.b32  	%r88, %r87, %r80;
	shf.l.wrap.b32 	%r89, %r88, %r88, 1;
	st.local.v2.u32 	[%rd21+24], {%r85, %r89};
	ld.local.u32 	%r90, [%rd21+20];
	xor.b32  	%r91, %r179, %r90;
	ld.local.u32 	%r92, [%rd21+-24];
	xor.b32  	%r93, %r91, %r92;
	cvt.u32.u64 	%r94, %rd17;
	xor.b32  	%r95, %r93, %r94;
	shf.l.wrap.b32 	%r96, %r95, %r95, 1;
	st.local.u32 	[%rd21+32], %r96;
	ld.local.u32 	%r97, [%rd21+4];
	ld.local.u32 	%r98, [%rd21+-20];
	xor.b32  	%r99, %r97, %r98;
	{ .reg .b32 tmp; mov.b64 {tmp, %r100}, %rd17; }
	xor.b32  	%r101, %r99, %r100;
	xor.b32  	%r102, %r101, %r85;
	shf.l.wrap.b32 	%r103, %r102, %r102, 1;
	st.local.u32 	[%rd21+36], %r103;
	add.s32 	%r180, %r180, 4;
	setp.ne.s32 	%p2, %r180, 64;
	mov.u32 	%r179, %r10;
	mov.u64 	%rd21, %rd4;
	@%p2 bra 	$L__BB0_2;
	add.s64 	%rd22, %rd1, 8;
	mov.b32 	%r181, -80;
	mov.u32 	%r182, %r6;
	mov.u32 	%r183, %r2;
	mov.u32 	%r184, %r3;
	mov.u32 	%r185, %r4;
	mov.u32 	%r186, %r5;
$L__BB0_4:
	add.s32 	%r18, %r181, 80;
	setp.gt.u32 	%p3, %r18, 19;
	@%p3 bra 	$L__BB0_6;
	and.b32  	%r114, %r184, %r185;
	not.b32 	%r115, %r184;
	and.b32  	%r116, %r186, %r115;
	or.b32  	%r187, %r114, %r116;
	mov.b32 	%r188, 1518500249;
	bra.uni 	$L__BB0_11;
$L__BB0_6:
	setp.gt.u32 	%p4, %r18, 39;
	@%p4 bra 	$L__BB0_8;
	xor.b32  	%r112, %r185, %r186;
	xor.b32  	%r187, %r112, %r184;
	mov.b32 	%r188, 1859775393;
	bra.uni 	$L__BB0_11;
$L__BB0_8:
	setp.gt.u32 	%p5, %r18, 59;
	@%p5 bra 	$L__BB0_10;
	or.b32  	%r108, %r185, %r186;
	and.b32  	%r109, %r184, %r108;
	and.b32  	%r110, %r185, %r186;
	or.b32  	%r187, %r109, %r110;
	mov.b32 	%r188, -1894007588;
	bra.uni 	$L__BB0_11;
$L__BB0_10:
	xor.b32  	%r106, %r185, %r186;
	xor.b32  	%r187, %r106, %r184;
	mov.b32 	%r188, -899497514;
$L__BB0_11:
	shf.l.wrap.b32 	%r117, %r183, %r183, 5;
	ld.local.u32 	%r118, [%rd22+-8];
	add.s32 	%r119, %r182, %r117;
	add.s32 	%r120, %r119, %r187;
	add.s32 	%r121, %r120, %r188;
	add.s32 	%r25, %r121, %r118;
	shf.l.wrap.b32 	%r26, %r184, %r184, 30;
	setp.lt.u32 	%p6, %r18, 19;
	@%p6 bra 	$L__BB0_17;
	setp.lt.u32 	%p7, %r18, 39;
	@%p7 bra 	$L__BB0_16;
	setp.lt.u32 	%p8, %r18, 59;
	@%p8 bra 	$L__BB0_15;
	xor.b32  	%r123, %r26, %r185;
	xor.b32  	%r189, %r123, %r183;
	mov.b32 	%r190, -899497514;
	bra.uni 	$L__BB0_18;
$L__BB0_15:
	or.b32  	%r125, %r26, %r185;
	and.b32  	%r126, %r183, %r125;
	and.b32  	%r127, %r26, %r185;
	or.b32  	%r189, %r126, %r127;
	mov.b32 	%r190, -1894007588;
	bra.uni 	$L__BB0_18;
$L__BB0_16:
	xor.b32  	%r129, %r26, %r185;
	xor.b32  	%r189, %r129, %r183;
	mov.b32 	%r190, 1859775393;
	bra.uni 	$L__BB0_18;
$L__BB0_17:
	and.b32  	%r131, %r183, %r26;
	not.b32 	%r132, %r183;
	and.b32  	%r133, %r185, %r132;
	or.b32  	%r189, %r131, %r133;
	mov.b32 	%r190, 1518500249;
$L__BB0_18:
	shf.l.wrap.b32 	%r134, %r25, %r25, 5;
	ld.local.u32 	%r135, [%rd22+-4];
	add.s32 	%r136, %r186, %r134;
	add.s32 	%r137, %r136, %r189;
	add.s32 	%r138, %r137, %r190;
	add.s32 	%r33, %r138, %r135;
	shf.l.wrap.b32 	%r182, %r183, %r183, 30;
	setp.lt.u32 	%p9, %r18, 18;
	@%p9 bra 	$L__BB0_24;
	setp.lt.u32 	%p10, %r18, 38;
	@%p10 bra 	$L__BB0_23;
	setp.lt.u32 	%p11, %r18, 58;
	@%p11 bra 	$L__BB0_22;
	xor.b32  	%r140, %r182, %r26;
	xor.b32  	%r191, %r140, %r25;
	mov.b32 	%r192, -899497514;
	bra.uni 	$L__BB0_25;
$L__BB0_22:
	or.b32  	%r142, %r182, %r26;
	and.b32  	%r143, %r25, %r142;
	and.b32  	%r144, %r182, %r26;
	or.b32  	%r191, %r143, %r144;
	mov.b32 	%r192, -1894007588;
	bra.uni 	$L__BB0_25;
$L__BB0_23:
	xor.b32  	%r146, %r182, %r26;
	xor.b32  	%r191, %r146, %r25;
	mov.b32 	%r192, 1859775393;
	bra.uni 	$L__BB0_25;
$L__BB0_24:
	and.b32  	%r148, %r25, %r182;
	not.b32 	%r149, %r25;
	and.b32  	%r150, %r26, %r149;
	or.b32  	%r191, %r148, %r150;
	mov.b32 	%r192, 1518500249;
$L__BB0_25:
	shf.l.wrap.b32 	%r151, %r33, %r33, 5;
	ld.local.u32 	%r152, [%rd22];
	add.s32 	%r153, %r185, %r151;
	add.s32 	%r154, %r153, %r191;
	add.s32 	%r155, %r154, %r192;
	add.s32 	%r184, %r155, %r152;
	shf.l.wrap.b32 	%r186, %r25, %r25, 30;
	setp.lt.u32 	%p12, %r18, 17;
	@%p12 bra 	$L__BB0_31;
	setp.lt.u32 	%p13, %r18, 37;
	@%p13 bra 	$L__BB0_30;
	setp.lt.u32 	%p14, %r18, 57;
	@%p14 bra 	$L__BB0_29;
	xor.b32  	%r157, %r186, %r182;
	xor.b32  	%r193, %r157, %r33;
	mov.b32 	%r194, -899497514;
	bra.uni 	$L__BB0_32;
$L__BB0_29:
	or.b32  	%r159, %r186, %r182;
	and.b32  	%r160, %r33, %r159;
	and.b32  	%r161, %r186, %r182;
	or.b32  	%r193, %r160, %r161;
	mov.b32 	%r194, -1894007588;
	bra.uni 	$L__BB0_32;
$L__BB0_30:
	xor.b32  	%r163, %r186, %r182;
	xor.b32  	%r193, %r163, %r33;
	mov.b32 	%r194, 1859775393;
	bra.uni 	$L__BB0_32;
$L__BB0_31:
	and.b32  	%r165, %r33, %r186;
	not.b32 	%r166, %r33;
	and.b32  	%r167, %r182, %r166;
	or.b32  	%r193, %r165, %r167;
	mov.b32 	%r194, 1518500249;
$L__BB0_32:
	shf.l.wrap.b32 	%r168, %r184, %r184, 5;
	ld.local.u32 	%r169, [%rd22+4];
	add.s32 	%r170, %r26, %r168;
	add.s32 	%r171, %r170, %r193;
	add.s32 	%r172, %r171, %r194;
	add.s32 	%r183, %r172, %r169;
	shf.l.wrap.b32 	%r185, %r33, %r33, 30;
	add.s32 	%r181, %r181, 4;
	add.s64 	%rd22, %rd22, 16;
	setp.ne.s32 	%p15, %r181, 0;
	@%p15 bra 	$L__BB0_4;
	add.s32 	%r173, %r183, %r2;
	add.s32 	%r174, %r184, %r3;
	add.s32 	%r175, %r185, %r4;
	add.s32 	%r176, %r186, %r5;
	add.s32 	%r177, %r182, %r6;
	mul.lo.s32 	%r178, %r1, 5;
	cvta.to.global.u64 	%rd18, %rd9;
	mul.wide.s32 	%rd19, %r178, 4;
	add.s64 	%rd20, %rd18, %rd19;
	st.global.u32 	[%rd20], %r173;
	st.global.u32 	[%rd20+4], %r174;
	st.global.u32 	[%rd20+8], %r175;
	st.global.u32 	[%rd20+12], %r176;
	st.global.u32 	[%rd20+16], %r177;
$L__BB0_34:
	ret;

}


// ===== COMPILED SASS (sm_100) =====

	.target	sm_100

	.elftype	@"ET_EXEC"


//--------------------- .note.nv.tkinfo           --------------------------
	.section	.note.nv.tkinfo,"",@"SHT_NOTE"
	.sectionflags	@"SHF_NOTE_NV_TKINFO"
	.tkinfo
        /*0018*/ 	.word	0x00000002
        /*0030*/ 	.string	""
        /*0030*/ 	.string	"ptxas"
        /*0030*/ 	.string	"Cuda compilation tools, release 13.0, V13.0.88"
        /*0030*/ 	.string	"Build cuda_13.0.r13.0/compiler.36424714_0"
        /*0030*/ 	.string	"-arch sm_100 -m 64 "



//--------------------- .note.nv.cuinfo           --------------------------
	.section	.note.nv.cuinfo,"",@"SHT_NOTE"
	.sectionflags	@"SHF_NOTE_NV_CUINFO"
        /*0018*/ 	.short	0x0002
        /*001a*/ 	.short	0x0064
        /*001c*/ 	.short	0x0082
	.zero		2


//--------------------- .nv.info                  --------------------------
	.section	.nv.info,"",@"SHT_CUDA_INFO"
	.align	4


	//----- nvinfo : EIATTR_REGCOUNT
	.align		4
        /*0000*/ 	.byte	0x04, 0x2f
        /*0002*/ 	.short	(.L_1 - .L_0)
	.align		4
.L_0:
        /*0004*/ 	.word	index@(sha1_simple)
        /*0008*/ 	.word	0x0000001e


	//----- nvinfo : EIATTR_FRAME_SIZE
	.align		4
.L_1:
        /*000c*/ 	.byte	0x04, 0x11
        /*000e*/ 	.short	(.L_3 - .L_2)
	.align		4
.L_2:
        /*0010*/ 	.word	index@(sha1_simple)
        /*0014*/ 	.word	0x00000140


	//----- nvinfo : EIATTR_MIN_STACK_SIZE
	.align		4
.L_3:
        /*0018*/ 	.byte	0x04, 0x12
        /*001a*/ 	.short	(.L_5 - .L_4)
	.align		4
.L_4:
        /*001c*/ 	.word	index@(sha1_simple)
        /*0020*/ 	.word	0x00000140
.L_5:


//--------------------- .nv.compat                --------------------------
	.section	.nv.compat,"",@"SHT_CUDA_COMPAT_INFO"
	.align	4
        /*0000*/ 	.byte	0x02, 0x09, 0x00, 0x00, 0x02, 0x02, 0x01, 0x00, 0x02, 0x05, 0x05, 0x00, 0x03, 0x07, 0x01, 0x01
        /*0010*/ 	.byte	0x02, 0x03, 0x00, 0x00, 0x02, 0x06, 0x01, 0x00, 0x04, 0x0b, 0x08, 0x00, 0x09, 0x00, 0x00, 0x00
        /*0020*/ 	.byte	0x00, 0x00, 0x00, 0x00


//--------------------- .nv.info.sha1_simple      --------------------------
	.section	.nv.info.sha1_simple,"",@"SHT_CUDA_INFO"
	.sectionflags	@""
	.align	4


	//----- nvinfo : EIATTR_CUDA_API_VERSION
	.align		4
        /*0000*/ 	.byte	0x04, 0x37
        /*0002*/ 	.short	(.L_7 - .L_6)
.L_6:
        /*0004*/ 	.word	0x00000082


	//----- nvinfo : EIATTR_KPARAM_INFO
	.align		4
.L_7:
        /*0008*/ 	.byte	0x04, 0x17
        /*000a*/ 	.short	(.L_9 - .L_8)
.L_8:
        /*000c*/ 	.word	0x00000000
        /*0010*/ 	.short	0x0003
        /*0012*/ 	.short	0x0018
        /*0014*/ 	.byte	0x00, 0xf5, 0x21, 0x00


	//----- nvinfo : EIATTR_KPARAM_INFO
	.align		4
.L_9:
        /*0018*/ 	.byte	0x04, 0x17
        /*001a*/ 	.short	(.L_11 - .L_10)
.L_10:
        /*001c*/ 	.word	0x00000000
        /*0020*/ 	.short	0x0002
        /*0022*/ 	.short	0x0010
        /*0024*/ 	.byte	0x00, 0xf0, 0x11, 0x00


	//----- nvinfo : EIATTR_KPARAM_INFO
	.align		4
.L_11:
        /*0028*/ 	.byte	0x04, 0x17
        /*002a*/ 	.short	(.L_13 - .L_12)
.L_12:
        /*002c*/ 	.word	0x00000000
        /*0030*/ 	.short	0x0001
        /*0032*/ 	.short	0x0008
        /*0034*/ 	.byte	0x00, 0xf5, 0x21, 0x00


	//----- nvinfo : EIATTR_KPARAM_INFO
	.align		4
.L_13:
        /*0038*/ 	.byte	0x04, 0x17
        /*003a*/ 	.short	(.L_15 - .L_14)
.L_14:
        /*003c*/ 	.word	0x00000000
        /*0040*/ 	.short	0x0000
        /*0042*/ 	.short	0x0000
        /*0044*/ 	.byte	0x00, 0xf5, 0x21, 0x00


	//----- nvinfo : EIATTR_SPARSE_MMA_MASK
	.align		4
.L_15:
        /*0048*/ 	.byte	0x03, 0x50
        /*004a*/ 	.short	0x0000


	//----- nvinfo : EIATTR_MAXREG_COUNT
	.align		4
        /*004c*/ 	.byte	0x03, 0x1b
        /*004e*/ 	.short	0x00ff


	//----- nvinfo : EIATTR_MERCURY_ISA_VERSION
	.align		4
        /*0050*/ 	.byte	0x03, 0x5f
        /*0052*/ 	.short	0x0101


	//----- nvinfo : EIATTR_VRC_CTA_INIT_COUNT
	.align		4
        /*0054*/ 	.byte	0x02, 0x4a
	.zero		1
	.zero		1


	//----- nvinfo : EIATTR_EXIT_INSTR_OFFSETS
	.align		4
        /*0058*/ 	.byte	0x04, 0x1c
        /*005a*/ 	.short	(.L_17 - .L_16)


	//   ....[0]....
.L_16:
        /*005c*/ 	.word	0x00000080


	//   ....[1]....
        /*0060*/ 	.word	0x000014b0


	//----- nvinfo : EIATTR_CBANK_PARAM_SIZE
	.align		4
.L_17:
        /*0064*/ 	.byte	0x03, 0x19
        /*0066*/ 	.short	0x0020


	//----- nvinfo : EIATTR_PARAM_CBANK
	.align		4
        /*0068*/ 	.byte	0x04, 0x0a
        /*006a*/ 	.short	(.L_19 - .L_18)
	.align		4
.L_18:
        /*006c*/ 	.word	index@(.nv.constant0.sha1_simple)
        /*0070*/ 	.short	0x0380
        /*0072*/ 	.short	0x0020


	//----- nvinfo : EIATTR_SW_WAR
	.align		4
.L_19:
        /*0074*/ 	.byte	0x04, 0x36
        /*0076*/ 	.short	(.L_21 - .L_20)
.L_20:
        /*0078*/ 	.word	0x00000008
.L_21:


//--------------------- .nv.callgraph             --------------------------
	.section	.nv.callgraph,"",@"SHT_CUDA_CALLGRAPH"
	.align	4
	.sectionentsize	8
	.align		4
        /*0000*/ 	.word	0x00000000
	.align		4
        /*0004*/ 	.word	0xffffffff
	.align		4
        /*0008*/ 	.word	0x00000000
	.align		4
        /*000c*/ 	.word	0xfffffffe
	.align		4
        /*0010*/ 	.word	0x00000000
	.align		4
        /*0014*/ 	.word	0xfffffffd
	.align		4
        /*0018*/ 	.word	0x00000000
	.align		4
        /*001c*/ 	.word	0xfffffffc


//--------------------- .text.sha1_simple         --------------------------
	.section	.text.sha1_simple,"ax",@progbits
	.align	128
        .global         sha1_simple
        .type           sha1_simple,@function
        .size           sha1_simple,(.L_x_13 - sha1_simple)
        .other          sha1_simple,@"STO_CUDA_ENTRY STV_DEFAULT"
sha1_simple:
.text.sha1_simple:
[----:B------:R-:W0:Y:S01]  /*0000*/  LDC R1, c[0x0][0x37c] ;  /* 0x0000df00ff017b82 */ /* 0x000e220000000800 */
[----:B------:R-:W1:Y:S07]  /*0010*/  S2R R3, SR_TID.X ;  /* 0x0000000000037919 */ /* 0x000e6e0000002100 */
[----:B------:R-:W1:Y:S01]  /*0020*/  S2UR UR4, SR_CTAID.X ;  /* 0x00000000000479c3 */ /* 0x000e620000002500 */
[----:B------:R-:W2:Y:S01]  /*0030*/  LDCU UR5, c[0x0][0x390] ;  /* 0x00007200ff0577ac */ /* 0x000ea20008000800 */
[----:B0-----:R-:W-:-:S06]  /*0040*/  VIADD R1, R1, 0xfffffec0 ;  /* 0xfffffec001017836 */ /* 0x001fcc0000000000 */
[----:B------:R-:W1:Y:S02]  /*0050*/  LDC R22, c[0x0][0x360] ;  /* 0x0000d800ff167b82 */ /* 0x000e640000000800 */
[----:B-1----:R-:W-:-:S05]  /*0060*/  IMAD R22, R22, UR4, R3 ;  /* 0x0000000416167c24 */ /* 0x002fca000f8e0203 */
[----:B--2---:R-:W-:-:S13]  /*0070*/  ISETP.GE.AND P0, PT, R22, UR5, PT ;  /* 0x0000000516007c0c */ /* 0x004fda000bf06270 */
[----:B------:R-:W-:Y:S05]  /*0080*/  @P0 EXIT ;  /* 0x000000000000094d */ /* 0x000fea0003800000 */
[----:B------:R-:W0:Y:S01]  /*0090*/  LDC.64 R26, c[0x0][0x380] ;  /* 0x0000e000ff1a7b82 */ /* 0x000e220000000a00 */
[----:B------:R-:W1:Y:S01]  /*00a0*/  LDCU.64 UR6, c[0x0][0x358] ;  /* 0x00006b00ff0677ac */ /* 0x000e620008000a00 */
[----:B------:R-:W-:-:S06]  /*00b0*/  IMAD.SHL.U32 R3, R22, 0x10, RZ ;  /* 0x0000001016037824 */ /* 0x000fcc00078e00ff */
[----:B------:R-:W2:Y:S01]  /*00c0*/  LDC.64 R24, c[0x0][0x398] ;  /* 0x0000e600ff187b82 */ /* 0x000ea20000000a00 */
[----:B0-----:R-:W-:-:S05]  /*00d0*/  IMAD.WIDE R26, R3, 0x4, R26 ;  /* 0x00000004031a7825 */ /* 0x001fca00078e021a */
[----:B-1----:R-:W3:Y:S04]  /*00e0*/  LDG.E R4, desc[UR6][R26.64] ;  /* 0x000000061a047981 */ /* 0x002ee8000c1e1900 */
[----:B------:R-:W3:Y:S04]  /*00f0*/  LDG.E R5, desc[UR6][R26.64+0x4] ;  /* 0x000004061a057981 */ /* 0x000ee8000c1e1900 */
[----:B------:R-:W3:Y:S04]  /*0100*/  LDG.E R6, desc[UR6][R26.64+0x8] ;  /* 0x000008061a067981 */ /* 0x000ee8000c1e1900 */
[----:B------:R-:W3:Y:S04]  /*0110*/  LDG.E R7, desc[UR6][R26.64+0xc] ;  /* 0x00000c061a077981 */ /* 0x000ee8000c1e1900 */
[----:B------:R-:W4:Y:S04]  /*0120*/  LDG.E R8, desc[UR6][R26.64+0x10] ;  /* 0x000010061a087981 */ /* 0x000f28000c1e1900 */
        /* <DEDUP_REMOVED lines=11> */
[----:B--2---:R0:W5:Y:S04]  /*01e0*/  LDG.E R0, desc[UR6][R24.64] ;  /* 0x0000000618007981 */ /* 0x004168000c1e1900 */
[----:B------:R0:W5:Y:S04]  /*01f0*/  LDG.E R2, desc[UR6][R24.64+0x4] ;  /* 0x0000040618027981 */ /* 0x000168000c1e1900 */
[----:B------:R0:W5:Y:S04]  /*0200*/  LDG.E R3, desc[UR6][R24.64+0x8] ;  /* 0x0000080618037981 */ /* 0x000168000c1e1900 */
[----:B------:R0:W5:Y:S04]  /*0210*/  LDG.E R20, desc[UR6][R24.64+0xc] ;  /* 0x00000c0618147981 */ /* 0x000168000c1e1900 */
[----:B------:R0:W5:Y:S01]  /*0220*/  LDG.E R21, desc[UR6][R24.64+0x10] ;  /* 0x0000100618157981 */ /* 0x000162000c1e1900 */
[----:B------:R-:W-:Y:S01]  /*0230*/  VIADD R23, R1, 0x28 ;  /* 0x0000002801177836 */ /* 0x000fe20000000000 */
[----:B------:R-:W-:-:S02]  /*0240*/  UMOV UR4, URZ ;  /* 0x000000ff00047c82 */ /* 0x000fc40008000000 */
[----:B---3--:R0:W-:Y:S04]  /*0250*/  STL.128 [R1], R4 ;  /* 0x0000000401007387 */ /* 0x0081e80000100c00 */
[----:B----4-:R0:W-:Y:S04]  /*0260*/  STL.128 [R1+0x10], R8 ;  /* 0x0000100801007387 */ /* 0x0101e80000100c00 */
[----:B------:R0:W-:Y:S04]  /*0270*/  STL.128 [R1+0x20], R12 ;  /* 0x0000200c01007387 */ /* 0x0001e80000100c00 */
[----:B------:R0:W-:Y:S02]  /*0280*/  STL.128 [R1+0x30], R16 ;  /* 0x0000301001007387 */ /* 0x0001e40000100c00 */
.L_x_0:
[----:B0-----:R-:W2:Y:S04]  /*0290*/  LDL R9, [R23+0xc] ;  /* 0x00000c0017097983 */ /* 0x001ea80000100800 */
[----:B------:R-:W2:Y:S04]  /*02a0*/  LDL.64 R10, [R23+-0x8] ;  /* 0xfffff800170a7983 */ /* 0x000ea80000100a00 */
[----:B------:R-:W2:Y:S04]  /*02b0*/  LDL.128 R4, [R23+-0x28] ;  /* 0xffffd80017047983 */ /* 0x000ea80000100c00 */
[----:B------:R-:W3:Y:S04]  /*02c0*/  LDL R8, [R23+0x10] ;  /* 0x0000100017087983 */ /* 0x000ee80000100800 */
[----:B------:R-:W4:Y:S04]  /*02d0*/  LDL R13, [R23+0x14] ;  /* 0x00001400170d7983 */ /* 0x000f280000100800 */
[----:B------:R-:W4:Y:S04]  /*02e0*/  LDL R12, [R23+-0x18] ;  /* 0xffffe800170c7983 */ /* 0x000f280000100800 */
[----:B------:R-:W4:Y:S04]  /*02f0*/  LDL R16, [R23+0x4] ;  /* 0x0000040017107983 */ /* 0x000f280000100800 */
[----:B------:R-:W4:Y:S04]  /*0300*/  LDL R15, [R23+-0x14] ;  /* 0xffffec00170f7983 */ /* 0x000f280000100800 */
[----:B------:R-:W4:Y:S04]  /*0310*/  LDL R17, [R23+-0x8] ;  /* 0xfffff80017117983 */ /* 0x000f280000100800 */
[----:B------:R-:W4:Y:S04]  /*0320*/  LDL R24, [R23+0x14] ;  /* 0x0000140017187983 */ /* 0x000f280000100800 */
[----:B------:R-:W4:Y:S01]  /*0330*/  LDL R19, [R23+0xc] ;  /* 0x00000c0017137983 */ /* 0x000f220000100800 */
[----:B--2---:R-:W-:-:S02]  /*0340*/  LOP3.LUT R9, R6, R10, R9, 0x96, !PT ;  /* 0x0000000a06097212 */ /* 0x004fc400078e9609 */
[----:B---3--:R-:W-:Y:S02]  /*0350*/  LOP3.LUT R10, R7, R11, R8, 0x96, !PT ;  /* 0x0000000b070a7212 */ /* 0x008fe400078e9608 */
[----:B------:R-:W-:Y:S02]  /*0360*/  LOP3.LUT R4, R9, R4, RZ, 0x3c, !PT ;  /* 0x0000000409047212 */ /* 0x000fe400078e3cff */
[----:B------:R-:W-:Y:S02]  /*0370*/  LOP3.LUT R5, R10, R5, RZ, 0x3c, !PT ;  /* 0x000000050a057212 */ /* 0x000fe400078e3cff */
[----:B------:R-:W-:Y:S02]  /*0380*/  SHF.L.W.U32.HI R10, R4, 0x1, R4 ;  /* 0x00000001040a7819 */ /* 0x000fe40000010e04 */
[----:B----4-:R-:W-:Y:S02]  /*0390*/  LOP3.LUT R13, R12, R14, R13, 0x96, !PT ;  /* 0x0000000e0c0d7212 */ /* 0x010fe400078e960d */
[----:B------:R-:W-:-:S02]  /*03a0*/  SHF.L.W.U32.HI R11, R5, 0x1, R5 ;  /* 0x00000001050b7819 */ /* 0x000fc40000010e05 */
[----:B------:R-:W-:-:S03]  /*03b0*/  LOP3.LUT R13, R13, R6, RZ, 0x3c, !PT ;  /* 0x000000060d0d7212 */ /* 0x000fc600078e3cff */
[----:B------:R0:W-:Y:S01]  /*03c0*/  STL.64 [R23+0x18], R10 ;  /* 0x0000180a17007387 */ /* 0x0001e20000100a00 */
[----:B------:R-:W-:Y:S02]  /*03d0*/  LOP3.LUT R15, R7, R16, R15, 0x96, !PT ;  /* 0x00000010070f7212 */ /* 0x000fe400078e960f */
[----:B------:R-:W-:Y:S01]  /*03e0*/  SHF.L.W.U32.HI R16, R13, 0x1, R13 ;  /* 0x000000010d107819 */ /* 0x000fe20000010e0d */
[----:B------:R-:W2:Y:S01]  /*03f0*/  LDL.128 R4, [R23+-0x18] ;  /* 0xffffe80017047983 */ /* 0x000ea20000100c00 */
[----:B------:R-:W-:-:S03]  /*0400*/  LOP3.LUT R15, R15, R10, RZ, 0x3c, !PT ;  /* 0x0000000a0f0f7212 */ /* 0x000fc600078e3cff */
[----:B------:R-:W2:Y:S01]  /*0410*/  LDL.64 R12, [R23+0x8] ;  /* 0x00000800170c7983 */ /* 0x000ea20000100a00 */
[----:B------:R-:W-:-:S03]  /*0420*/  SHF.L.W.U32.HI R18, R15, 0x1, R15 ;  /* 0x000000010f127819 */ /* 0x000fc60000010e0f */
[----:B------:R-:W2:Y:S04]  /*0430*/  LDL R9, [R23+0x1c] ;  /* 0x00001c0017097983 */ /* 0x000ea80000100800 */
[----:B------:R1:W-:Y:S04]  /*0440*/  STL [R23+0x20], R16 ;  /* 0x0000201017007387 */ /* 0x0003e80000100800 */
[----:B------:R-:W3:Y:S04]  /*0450*/  LDL R14, [R23+0x20] ;  /* 0x00002000170e7983 */ /* 0x000ee80000100800 */
[----:B------:R4:W-:Y:S04]  /*0460*/  STL [R23+0x24], R18 ;  /* 0x0000241217007387 */ /* 0x0009e80000100800 */
[----:B------:R-:W4:Y:S04]  /*0470*/  LDL R15, [R23+0x24] ;  /* 0x00002400170f7983 */ /* 0x000f280000100800 */
[----:B0-----:R-:W4:Y:S01]  /*0480*/  LDL R11, [R23+-0x4] ;  /* 0xfffffc00170b7983 */ /* 0x001f220000100800 */
[----:B--2---:R-:W-:-:S04]  /*0490*/  LOP3.LUT R9, R6, R12, R9, 0x96, !PT ;  /* 0x0000000c06097212 */ /* 0x004fc800078e9609 */
[----:B------:R-:W-:Y:S02]  /*04a0*/  LOP3.LUT R4, R9, R4, RZ, 0x3c, !PT ;  /* 0x0000000409047212 */ /* 0x000fe400078e3cff */
[----:B---3--:R-:W-:Y:S02]  /*04b0*/  LOP3.LUT R10, R7, R13, R14, 0x96, !PT ;  /* 0x0000000d070a7212 */ /* 0x008fe400078e960e */
[----:B------:R-:W2:Y:S02]  /*04c0*/  LDL.64 R12, [R23+0x18] ;  /* 0x00001800170c7983 */ /* 0x000ea40000100a00 */
[----:B------:R-:W-:Y:S02]  /*04d0*/  LOP3.LUT R5, R10, R5, RZ, 0x3c, !PT ;  /* 0x000000050a057212 */ /* 0x000fe400078e3cff */
[----:B----4-:R-:W-:Y:S02]  /*04e0*/  LOP3.LUT R15, R17, R8, R15, 0x96, !PT ;  /* 0x00000008110f7212 */ /* 0x010fe400078e960f */
[----:B------:R-:W-:Y:S01]  /*04f0*/  SHF.L.W.U32.HI R8, R4, 0x1, R4 ;  /* 0x0000000104087819 */ /* 0x000fe20000010e04 */
[----:B------:R-:W3:Y:S01]  /*0500*/  LDL R17, [R23+0x8] ;  /* 0x0000080017117983 */ /* 0x000ee20000100800 */
[----:B------:R-:W-:-:S02]  /*0510*/  LOP3.LUT R11, R7, R24, R11, 0x96, !PT ;  /* 0x00000018070b7212 */ /* 0x000fc400078e960b */
[----:B------:R-:W-:Y:S01]  /*0520*/  LOP3.LUT R15, R15, R6, RZ, 0x3c, !PT ;  /* 0x000000060f0f7212 */ /* 0x000fe200078e3cff */
[----:B------:R-:W4:Y:S01]  /*0530*/  LDL R24, [R23+0x24] ;  /* 0x0000240017187983 */ /* 0x000f220000100800 */
[----:B------:R-:W-:Y:S02]  /*0540*/  LOP3.LUT R11, R11, R8, RZ, 0x3c, !PT ;  /* 0x000000080b0b7212 */ /* 0x000fe400078e3cff */
[----:B------:R-:W-:Y:S02]  /*0550*/  SHF.L.W.U32.HI R9, R5, 0x1, R5 ;  /* 0x0000000105097819 */ /* 0x000fe40000010e05 */
[----:B-1----:R-:W-:Y:S01]  /*0560*/  SHF.L.W.U32.HI R16, R15, 0x1, R15 ;  /* 0x000000010f107819 */ /* 0x002fe20000010e0f */
[----:B------:R-:W4:Y:S01]  /*0570*/  LDL.128 R4, [R23+-0x8] ;  /* 0xfffff80017047983 */ /* 0x000f220000100c00 */
[----:B------:R-:W-:-:S03]  /*0580*/  SHF.L.W.U32.HI R18, R11, 0x1, R11 ;  /* 0x000000010b127819 */ /* 0x000fc60000010e0b */
[----:B------:R0:W-:Y:S04]  /*0590*/  STL.64 [R23+0x28], R8 ;  /* 0x0000280817007387 */ /* 0x0001e80000100a00 */
[----:B------:R-:W2:Y:S04]  /*05a0*/  LDL R11, [R23+0x2c] ;  /* 0x00002c00170b7983 */ /* 0x000ea80000100800 */
[----:B------:R1:W-:Y:S04]  /*05b0*/  STL [R23+0x30], R16 ;  /* 0x0000301017007387 */ /* 0x0003e80000100800 */
[----:B------:R1:W-:Y:S04]  /*05c0*/  STL [R23+0x34], R18 ;  /* 0x0000341217007387 */ /* 0x0003e80000100800 */
[----:B------:R-:W0:Y:S04]  /*05d0*/  LDL R10, [R23+0x30] ;  /* 0x00003000170a7983 */ /* 0x000e280000100800 */
[----:B------:R-:W3:Y:S01]  /*05e0*/  LDL R15, [R23+0x34] ;  /* 0x00003400170f7983 */ /* 0x000ee20000100800 */
[----:B----4-:R-:W-:-:S02]  /*05f0*/  LOP3.LUT R19, R7, R24, R19, 0x96, !PT ;  /* 0x0000001807137212 */ /* 0x010fc400078e9613 */
[----:B--2---:R-:W-:-:S04]  /*0600*/  LOP3.LUT R11, R6, R12, R11, 0x96, !PT ;  /* 0x0000000c060b7212 */ /* 0x004fc800078e960b */
[----:B------:R-:W-:Y:S02]  /*0610*/  LOP3.LUT R4, R11, R4, RZ, 0x3c, !PT ;  /* 0x000000040b047212 */ /* 0x000fe400078e3cff */
[----:B0-----:R-:W-:Y:S02]  /*0620*/  LOP3.LUT R8, R7, R13, R10, 0x96, !PT ;  /* 0x0000000d07087212 */ /* 0x001fe400078e960a */
[----:B---3--:R-:W-:Y:S02]  /*0630*/  LOP3.LUT R15, R17, R14, R15, 0x96, !PT ;  /* 0x0000000e110f7212 */ /* 0x008fe400078e960f */
[----:B------:R-:W-:Y:S01]  /*0640*/  LOP3.LUT R5, R8, R5, RZ, 0x3c, !PT ;  /* 0x0000000508057212 */ /* 0x000fe200078e3cff */
[----:B------:R-:W2:Y:S01]  /*0650*/  LDL R17, [R23+0x18] ;  /* 0x0000180017117983 */ /* 0x000ea20000100800 */
[----:B------:R-:W-:Y:S02]  /*0660*/  SHF.L.W.U32.HI R14, R4, 0x1, R4 ;  /* 0x00000001040e7819 */ /* 0x000fe40000010e04 */
[----:B------:R-:W-:Y:S01]  /*0670*/  LOP3.LUT R6, R15, R6, RZ, 0x3c, !PT ;  /* 0x000000060f067212 */ /* 0x000fe200078e3cff */
[----:B------:R-:W3:Y:S01]  /*0680*/  LDL.64 R8, [R23+0x28] ;  /* 0x0000280017087983 */ /* 0x000ee20000100a00 */
[----:B------:R-:W-:-:S02]  /*0690*/  SHF.L.W.U32.HI R15, R5, 0x1, R5 ;  /* 0x00000001050f7819 */ /* 0x000fc40000010e05 */
[----:B------:R-:W-:Y:S02]  /*06a0*/  LOP3.LUT R19, R19, R14, RZ, 0x3c, !PT ;  /* 0x0000000e13137212 */ /* 0x000fe400078e3cff */
[----:B-1----:R-:W-:Y:S01]  /*06b0*/  SHF.L.W.U32.HI R16, R6, 0x1, R6 ;  /* 0x0000000106107819 */ /* 0x002fe20000010e06 */
[----:B------:R0:W-:Y:S01]  /*06c0*/  STL.64 [R23+0x38], R14 ;  /* 0x0000380e17007387 */ /* 0x0001e20000100a00 */
[----:B------:R-:W-:-:S03]  /*06d0*/  SHF.L.W.U32.HI R18, R19, 0x1, R19 ;  /* 0x0000000113127819 */ /* 0x000fc60000010e13 */
[----:B------:R-:W3:Y:S04]  /*06e0*/  LDL.128 R4, [R23+0x8] ;  /* 0x0000080017047983 */ /* 0x000ee80000100c00 */
[----:B------:R-:W3:Y:S04]  /*06f0*/  LDL R11, [R23+0x3c] ;  /* 0x00003c00170b7983 */ /* 0x000ee80000100800 */
[----:B------:R1:W-:Y:S04]  /*0700*/  STL [R23+0x40], R16 ;  /* 0x0000401017007387 */ /* 0x0003e80000100800 */
[----:B------:R-:W4:Y:S04]  /*0710*/  LDL R12, [R23+0x40] ;  /* 0x00004000170c7983 */ /* 0x000f280000100800 */
[----:B------:R1:W-:Y:S04]  /*0720*/  STL [R23+0x44], R18 ;  /* 0x0000441217007387 */ /* 0x0003e80000100800 */
[----:B------:R-:W2:Y:S04]  /*0730*/  LDL R13, [R23+0x44] ;  /* 0x00004400170d7983 */ /* 0x000ea80000100800 */
[----:B------:R-:W2:Y:S04]  /*0740*/  LDL R19, [R23+0x1c] ;  /* 0x00001c0017137983 */ /* 0x000ea80000100800 */
[----:B0-----:R-:W2:Y:S01]  /*0750*/  LDL R14, [R23+0x34] ;  /* 0x00003400170e7983 */ /* 0x001ea20000100800 */
[----:B---3--:R-:W-:-:S04]  /*0760*/  LOP3.LUT R11, R6, R8, R11, 0x96, !PT ;  /* 0x00000008060b7212 */ /* 0x008fc800078e960b */
[----:B------:R-:W-:Y:S02]  /*0770*/  LOP3.LUT R4, R11, R4, RZ, 0x3c, !PT ;  /* 0x000000040b047212 */ /* 0x000fe400078e3cff */
[----:B----4-:R-:W-:-:S04]  /*0780*/  LOP3.LUT R8, R7, R9, R12, 0x96, !PT ;  /* 0x0000000907087212 */ /* 0x010fc800078e960c */
[----:B------:R-:W-:Y:S02]  /*0790*/  LOP3.LUT R5, R8, R5, RZ, 0x3c, !PT ;  /* 0x0000000508057212 */ /* 0x000fe400078e3cff */
[----:B--2---:R-:W-:Y:S02]  /*07a0*/  LOP3.LUT R13, R17, R10, R13, 0x96, !PT ;  /* 0x0000000a110d7212 */ /* 0x004fe400078e960d */
[----:B------:R-:W-:Y:S01]  /*07b0*/  SHF.L.W.U32.HI R8, R4, 0x1, R4 ;  /* 0x0000000104087819 */ /* 0x000fe20000010e04 */
[----:B------:R-:W2:Y:S01]  /*07c0*/  LDL.64 R10, [R23+0x38] ;  /* 0x00003800170a7983 */ /* 0x000ea20000100a00 */
[----:B------:R-:W-:Y:S02]  /*07d0*/  LOP3.LUT R13, R13, R6, RZ, 0x3c, !PT ;  /* 0x000000060d0d7212 */ /* 0x000fe400078e3cff */
[----:B------:R-:W-:Y:S01]  /*07e0*/  SHF.L.W.U32.HI R9, R5, 0x1, R5 ;  /* 0x0000000105097819 */ /* 0x000fe20000010e05 */
[----:B------:R-:W3:Y:S01]  /*07f0*/  LDL R17, [R23+0x28] ;  /* 0x0000280017117983 */ /* 0x000ee20000100800 */
[----:B------:R-:W-:-:S02]  /*0800*/  LOP3.LUT R19, R7, R14, R19, 0x96, !PT ;  /* 0x0000000e07137212 */ /* 0x000fc400078e9613 */
[----:B-1----:R-:W-:Y:S01]  /*0810*/  SHF.L.W.U32.HI R16, R13, 0x1, R13 ;  /* 0x000000010d107819 */ /* 0x002fe20000010e0d */
[----:B------:R0:W-:Y:S01]  /*0820*/  STL.64 [R23+0x48], R8 ;  /* 0x0000480817007387 */ /* 0x0001e20000100a00 */
[----:B------:R-:W-:-:S03]  /*0830*/  LOP3.LUT R19, R19, R8, RZ, 0x3c, !PT ;  /* 0x0000000813137212 */ /* 0x000fc600078e3cff */
[----:B------:R-:W2:Y:S01]  /*0840*/  LDL.128 R4, [R23+0x18] ;  /* 0x0000180017047983 */ /* 0x000ea20000100c00 */
[----:B------:R-:W-:-:S03]  /*0850*/  SHF.L.W.U32.HI R18, R19, 0x1, R19 ;  /* 0x0000000113127819 */ /* 0x000fc60000010e13 */
[----:B------:R-:W2:Y:S04]  /*0860*/  LDL R13, [R23+0x4c] ;  /* 0x00004c00170d7983 */ /* 0x000ea80000100800 */
[----:B------:R1:W-:Y:S04]  /*0870*/  STL [R23+0x50], R16 ;  /* 0x0000501017007387 */ /* 0x0003e80000100800 */
[----:B------:R-:W4:Y:S04]  /*0880*/  LDL R14, [R23+0x50] ;  /* 0x00005000170e7983 */ /* 0x000f280000100800 */
[----:B------:R1:W-:Y:S04]  /*0890*/  STL [R23+0x54], R18 ;  /* 0x0000541217007387 */ /* 0x0003e80000100800 */
[----:B------:R-:W3:Y:S04]  /*08a0*/  LDL R19, [R23+0x2c] ;  /* 0x00002c0017137983 */ /* 0x000ee80000100800 */
[----:B------:R-:W3:Y:S04]  /*08b0*/  LDL R15, [R23+0x54] ;  /* 0x00005400170f7983 */ /* 0x000ee80000100800 */
[----:B0-----:R-:W3:Y:S04]  /*08c0*/  LDL R8, [R23+0x44] ;  /* 0x0000440017087983 */ /* 0x001ee80000100800 */
[----:B------:R-:W3:Y:S01]  /*08d0*/  LDL R24, [R23+0x54] ;  /* 0x0000540017187983 */ /* 0x000ee20000100800 */
[----:B--2---:R-:W-:-:S04]  /*08e0*/  LOP3.LUT R13, R6, R10, R13, 0x96, !PT ;  /* 0x0000000a060d7212 */ /* 0x004fc800078e960d */
[----:B------:R-:W-:Y:S02]  /*08f0*/  LOP3.LUT R4, R13, R4, RZ, 0x3c, !PT ;  /* 0x000000040d047212 */ /* 0x000fe400078e3cff */
[----:B----4-:R-:W-:-:S04]  /*0900*/  LOP3.LUT R10, R7, R11, R14, 0x96, !PT ;  /* 0x0000000b070a7212 */ /* 0x010fc800078e960e */
[----:B------:R-:W-:Y:S02]  /*0910*/  LOP3.LUT R5, R10, R5, RZ, 0x3c, !PT ;  /* 0x000000050a057212 */ /* 0x000fe400078e3cff */
[----:B------:R-:W2:Y:S02]  /*0920*/  LDL.64 R10, [R23+0x48] ;  /* 0x00004800170a7983 */ /* 0x000ea40000100a00 */
[----:B------:R-:W-:Y:S02]  /*0930*/  SHF.L.W.U32.HI R9, R5, 0x1, R5 ;  /* 0x0000000105097819 */ /* 0x000fe40000010e05 */
[----:B---3--:R-:W-:Y:S02]  /*0940*/  LOP3.LUT R15, R17, R12, R15, 0x96, !PT ;  /* 0x0000000c110f7212 */ /* 0x008fe400078e960f */
[----:B------:R-:W3:Y:S01]  /*0950*/  LDL R17, [R23+0x38] ;  /* 0x0000380017117983 */ /* 0x000ee20000100800 */
[----:B------:R-:W-:Y:S02]  /*0960*/  LOP3.LUT R19, R7, R8, R19, 0x96, !PT ;  /* 0x0000000807137212 */ /* 0x000fe400078e9613 */
[----:B------:R-:W-:-:S02]  /*0970*/  SHF.L.W.U32.HI R8, R4, 0x1, R4 ;  /* 0x0000000104087819 */ /* 0x000fc40000010e04 */
[----:B------:R-:W-:Y:S02]  /*0980*/  LOP3.LUT R15, R15, R6, RZ, 0x3c, !PT ;  /* 0x000000060f0f7212 */ /* 0x000fe400078e3cff */
[----:B------:R-:W-:Y:S01]  /*0990*/  LOP3.LUT R19, R19, R8, RZ, 0x3c, !PT ;  /* 0x0000000813137212 */ /* 0x000fe200078e3cff */
[----:B------:R0:W-:Y:S01]  /*09a0*/  STL.64 [R23+0x58], R8 ;  /* 0x0000580817007387 */ /* 0x0001e20000100a00 */
[----:B-1----:R-:W-:Y:S02]  /*09b0*/  SHF.L.W.U32.HI R16, R15, 0x1, R15 ;  /* 0x000000010f107819 */ /* 0x002fe40000010e0f */
[----:B------:R-:W-:Y:S01]  /*09c0*/  SHF.L.W.U32.HI R18, R19, 0x1, R19 ;  /* 0x0000000113127819 */ /* 0x000fe20000010e13 */
[----:B------:R-:W2:Y:S04]  /*09d0*/  LDL.128 R4, [R23+0x28] ;  /* 0x0000280017047983 */ /* 0x000ea80000100c00 */
[----:B------:R-:W2:Y:S04]  /*09e0*/  LDL R13, [R23+0x5c] ;  /* 0x00005c00170d7983 */ /* 0x000ea80000100800 */
[----:B------:R1:W-:Y:S04]  /*09f0*/  STL [R23+0x60], R16 ;  /* 0x0000601017007387 */ /* 0x0003e80000100800 */
[----:B------:R4:W-:Y:S04]  /*0a00*/  STL [R23+0x64], R18 ;  /* 0x0000641217007387 */ /* 0x0009e80000100800 */
[----:B------:R-:W0:Y:S04]  /*0a10*/  LDL R12, [R23+0x60] ;  /* 0x00006000170c7983 */ /* 0x000e280000100800 */
[----:B------:R-:W3:Y:S04]  /*0a20*/  LDL R15, [R23+0x64] ;  /* 0x00006400170f7983 */ /* 0x000ee80000100800 */
[----:B------:R-:W4:Y:S01]  /*0a30*/  LDL R19, [R23+0x3c] ;  /* 0x00003c0017137983 */ /* 0x000f220000100800 */
[----:B--2---:R-:W-:-:S04]  /*0a40*/  LOP3.LUT R13, R6, R10, R13, 0x96, !PT ;  /* 0x0000000a060d7212 */ /* 0x004fc800078e960d */
[----:B------:R-:W-:Y:S02]  /*0a50*/  LOP3.LUT R4, R13, R4, RZ, 0x3c, !PT ;  /* 0x000000040d047212 */ /* 0x000fe400078e3cff */
[----:B0-----:R-:W-:Y:S02]  /*0a60*/  LOP3.LUT R8, R7, R11, R12, 0x96, !PT ;  /* 0x0000000b07087212 */ /* 0x001fe400078e960c */
[----:B---3--:R-:W-:Y:S02]  /*0a70*/  LOP3.LUT R15, R17, R14, R15, 0x96, !PT ;  /* 0x0000000e110f7212 */ /* 0x008fe400078e960f */
[----:B------:R-:W-:Y:S01]  /*0a80*/  LOP3.LUT R5, R8, R5, RZ, 0x3c, !PT ;  /* 0x0000000508057212 */ /* 0x000fe200078e3cff */
[----:B------:R-:W2:Y:S01]  /*0a90*/  LDL R17, [R23+0x48] ;  /* 0x0000480017117983 */ /* 0x000ea20000100800 */
[----:B----4-:R-:W-:Y:S02]  /*0aa0*/  LOP3.LUT R19, R7, R24, R19, 0x96, !PT ;  /* 0x0000001807137212 */ /* 0x010fe400078e9613 */
[----:B------:R-:W-:Y:S01]  /*0ab0*/  SHF.L.W.U32.HI R14, R4, 0x1, R4 ;  /* 0x00000001040e7819 */ /* 0x000fe20000010e04 */
[----:B------:R-:W3:Y:S01]  /*0ac0*/  LDL.64 R8, [R23+0x58] ;  /* 0x0000580017087983 */ /* 0x000ee20000100a00 */
[----:B------:R-:W-:-:S02]  /*0ad0*/  LOP3.LUT R6, R15, R6, RZ, 0x3c, !PT ;  /* 0x000000060f067212 */ /* 0x000fc400078e3cff */
[----:B------:R-:W-:Y:S02]  /*0ae0*/  SHF.L.W.U32.HI R15, R5, 0x1, R5 ;  /* 0x00000001050f7819 */ /* 0x000fe40000010e05 */
        /* <DEDUP_REMOVED lines=11> */
[----:B0-----:R-:W2:Y:S04]  /*0ba0*/  LDL R14, [R23+0x64] ;  /* 0x00006400170e7983 */ /* 0x001ea80000100800 */
[----:B-1----:R-:W2:Y:S01]  /*0bb0*/  LDL R16, [R23+0x58] ;  /* 0x0000580017107983 */ /* 0x002ea20000100800 */
[----:B---3--:R-:W-:-:S04]  /*0bc0*/  LOP3.LUT R11, R6, R8, R11, 0x96, !PT ;  /* 0x00000008060b7212 */ /* 0x008fc800078e960b */
[----:B------:R-:W-:Y:S02]  /*0bd0*/  LOP3.LUT R4, R11, R4, RZ, 0x3c, !PT ;  /* 0x000000040b047212 */ /* 0x000fe400078e3cff */
[----:B----4-:R-:W-:-:S04]  /*0be0*/  LOP3.LUT R8, R7, R9, R10, 0x96, !PT ;  /* 0x0000000907087212 */ /* 0x010fc800078e960a */
[----:B------:R-:W-:Y:S02]  /*0bf0*/  LOP3.LUT R5, R8, R5, RZ, 0x3c, !PT ;  /* 0x0000000508057212 */ /* 0x000fe400078e3cff */
[----:B------:R-:W3:Y:S01]  /*0c00*/  LDL.64 R8, [R23+0x68] ;  /* 0x0000680017087983 */ /* 0x000ee20000100a00 */
[----:B--2---:R-:W-:Y:S02]  /*0c10*/  LOP3.LUT R13, R17, R12, R13, 0x96, !PT ;  /* 0x0000000c110d7212 */ /* 0x004fe400078e960d */
[----:B------:R-:W-:Y:S01]  /*0c20*/  SHF.L.W.U32.HI R12, R4, 0x1, R4 ;  /* 0x00000001040c7819 */ /* 0x000fe20000010e04 */
[----:B------:R-:W2:Y:S01]  /*0c30*/  LDL R17, [R23+0x5c] ;  /* 0x00005c0017117983 */ /* 0x000ea20000100800 */
[----:B------:R-:W-:Y:S02]  /*0c40*/  LOP3.LUT R6, R13, R6, RZ, 0x3c, !PT ;  /* 0x000000060d067212 */ /* 0x000fe400078e3cff */
[----:B------:R-:W-:Y:S02]  /*0c50*/  SHF.L.W.U32.HI R13, R5, 0x1, R5 ;  /* 0x00000001050d7819 */ /* 0x000fe40000010e05 */
[----:B------:R-:W-:-:S02]  /*0c60*/  LOP3.LUT R19, R7, R14, R19, 0x96, !PT ;  /* 0x0000000e07137212 */ /* 0x000fc400078e9613 */
[----:B------:R-:W-:Y:S01]  /*0c70*/  SHF.L.W.U32.HI R18, R6, 0x1, R6 ;  /* 0x0000000106127819 */ /* 0x000fe20000010e06 */
[----:B------:R0:W-:Y:S01]  /*0c80*/  STL.64 [R23+0x78], R12 ;  /* 0x0000780c17007387 */ /* 0x0001e20000100a00 */
[----:B------:R-:W-:-:S03]  /*0c90*/  LOP3.LUT R19, R19, R12, RZ, 0x3c, !PT ;  /* 0x0000000c13137212 */ /* 0x000fc600078e3cff */
[----:B------:R-:W3:Y:S01]  /*0ca0*/  LDL.128 R4, [R23+0x48] ;  /* 0x0000480017047983 */ /* 0x000ee20000100c00 */
[----:B------:R-:W-:-:S03]  /*0cb0*/  SHF.L.W.U32.HI R24, R19, 0x1, R19 ;  /* 0x0000000113187819 */ /* 0x000fc60000010e13 */
[----:B------:R-:W3:Y:S04]  /*0cc0*/  LDL R11, [R23+0x7c] ;  /* 0x00007c00170b7983 */ /* 0x000ee80000100800 */
[----:B------:R-:W-:Y:S04]  /*0cd0*/  STL [R23+0x80], R18 ;  /* 0x0000801217007387 */ /* 0x000fe80000100800 */
[----:B------:R-:W-:Y:S04]  /*0ce0*/  STL [R23+0x84], R24 ;  /* 0x0000841817007387 */ /* 0x000fe80000100800 */
[----:B------:R-:W4:Y:S04]  /*0cf0*/  LDL R15, [R23+0x84] ;  /* 0x00008400170f7983 */ /* 0x000f280000100800 */
[----:B------:R-:W2:Y:S04]  /*0d00*/  LDL R14, [R23+0x80] ;  /* 0x00008000170e7983 */ /* 0x000ea80000100800 */
[----:B0-----:R-:W2:Y:S01]  /*0d10*/  LDL R12, [R23+0x74] ;  /* 0x00007400170c7983 */ /* 0x001ea20000100800 */
[----:B------:R-:W-:-:S04]  /*0d20*/  UIADD3 UR4, UPT, UPT, UR4, 0x20, URZ ;  /* 0x0000002004047890 */ /* 0x000fc8000fffe0ff */
[----:B------:R-:W-:Y:S01]  /*0d30*/  UISETP.NE.AND UP0, UPT, UR4, 0x40, UPT ;  /* 0x000000400400788c */ /* 0x000fe2000bf05270 */
[----:B---3--:R-:W-:-:S04]  /*0d40*/  LOP3.LUT R11, R6, R8, R11, 0x96, !PT ;  /* 0x00000008060b7212 */ /* 0x008fc800078e960b */
[----:B------:R-:W-:-:S04]  /*0d50*/  LOP3.LUT R4, R11, R4, RZ, 0x3c, !PT ;  /* 0x000000040b047212 */ /* 0x000fc800078e3cff */
[----:B------:R-:W-:Y:S02]  /*0d60*/  SHF.L.W.U32.HI R4, R4, 0x1, R4 ;  /* 0x0000000104047819 */ /* 0x000fe40000010e04 */
[----:B----4-:R-:W-:Y:S02]  /*0d70*/  LOP3.LUT R15, R16, R10, R15, 0x96, !PT ;  /* 0x0000000a100f7212 */ /* 0x010fe400078e960f */
[C---:B--2---:R-:W-:Y:S02]  /*0d80*/  LOP3.LUT R8, R7.reuse, R9, R14, 0x96, !PT ;  /* 0x0000000907087212 */ /* 0x044fe400078e960e */
[----:B------:R-:W-:Y:S02]  /*0d90*/  LOP3.LUT R17, R7, R12, R17, 0x96, !PT ;  /* 0x0000000c07117212 */ /* 0x000fe400078e9611 */
[----:B------:R-:W-:Y:S02]  /*0da0*/  LOP3.LUT R5, R8, R5, RZ, 0x3c, !PT ;  /* 0x0000000508057212 */ /* 0x000fe400078e3cff */
[----:B------:R-:W-:-:S02]  /*0db0*/  LOP3.LUT R15, R15, R6, RZ, 0x3c, !PT ;  /* 0x000000060f0f7212 */ /* 0x000fc400078e3cff */
[----:B------:R-:W-:Y:S02]  /*0dc0*/  LOP3.LUT R17, R17, R4, RZ, 0x3c, !PT ;  /* 0x0000000411117212 */ /* 0x000fe400078e3cff */
[----:B------:R-:W-:Y:S02]  /*0dd0*/  SHF.L.W.U32.HI R5, R5, 0x1, R5 ;  /* 0x0000000105057819 */ /* 0x000fe40000010e05 */
[----:B------:R-:W-:Y:S02]  /*0de0*/  SHF.L.W.U32.HI R6, R15, 0x1, R15 ;  /* 0x000000010f067819 */ /* 0x000fe40000010e0f */
[----:B------:R-:W-:Y:S01]  /*0df0*/  SHF.L.W.U32.HI R8, R17, 0x1, R17 ;  /* 0x0000000111087819 */ /* 0x000fe20000010e11 */
[----:B------:R-:W-:Y:S01]  /*0e00*/  VIADD R7, R23, 0x80 ;  /* 0x0000008017077836 */ /* 0x000fe20000000000 */
[----:B------:R-:W-:Y:S04]  /*0e10*/  STL.64 [R23+0x88], R4 ;  /* 0x0000880417007387 */ /* 0x000fe80000100a00 */
[----:B------:R-:W-:Y:S04]  /*0e20*/  STL [R23+0x90], R6 ;  /* 0x0000900617007387 */ /* 0x000fe80000100800 */
[----:B------:R0:W-:Y:S02]  /*0e30*/  STL [R23+0x94], R8 ;  /* 0x0000940817007387 */ /* 0x0001e40000100800 */
[----:B0-----:R-:W-:Y:S01]  /*0e40*/  IMAD.MOV.U32 R23, RZ, RZ, R7 ;  /* 0x000000ffff177224 */ /* 0x001fe200078e0007 */
[----:B------:R-:W-:Y:S06]  /*0e50*/  BRA.U UP0, `(.L_x_0) ;  /* 0xfffffff5000c7547 */ /* 0x000fec000b83ffff */
[----:B------:R-:W-:Y:S02]  /*0e60*/  VIADD R7, R1, 0x8 ;  /* 0x0000000801077836 */ /* 0x000fe40000000000 */
[----:B------:R-:W-:Y:S02]  /*0e70*/  IMAD.MOV.U32 R16, RZ, RZ, -0x50 ;  /* 0xffffffb0ff107424 */ /* 0x000fe400078e00ff */
[----:B-----5:R-:W-:Y:S02]  /*0e80*/  IMAD.MOV.U32 R10, RZ, RZ, R21 ;  /* 0x000000ffff0a7224 */ /* 0x020fe400078e0015 */
[----:B------:R-:W-:Y:S02]  /*0e90*/  IMAD.MOV.U32 R13, RZ, RZ, R0 ;  /* 0x000000ffff0d7224 */ /* 0x000fe400078e0000 */
[----:B------:R-:W-:Y:S02]  /*0ea0*/  IMAD.MOV.U32 R12, RZ, RZ, R2 ;  /* 0x000000ffff0c7224 */ /* 0x000fe400078e0002 */
[----:B------:R-:W-:-:S02]  /*0eb0*/  IMAD.MOV.U32 R6, RZ, RZ, R3 ;  /* 0x000000ffff067224 */ /* 0x000fc400078e0003 */
[----:B------:R-:W-:-:S07]  /*0ec0*/  IMAD.MOV.U32 R9, RZ, RZ, R20 ;  /* 0x000000ffff097224 */ /* 0x000fce00078e0014 */
.L_x_11:
[----:B------:R0:W5:Y:S01]  /*0ed0*/  LDL.64 R4, [R7+-0x8] ;  /* 0xfffff80007047983 */ /* 0x0001620000100a00 */
[----:B------:R-:W-:Y:S01]  /*0ee0*/  VIADD R8, R16, 0x50 ;  /* 0x0000005010087836 */ /* 0x000fe20000000000 */
[----:B------:R-:W-:-:S04]  /*0ef0*/  LEA.HI R14, R13, R10, R13, 0x5 ;  /* 0x0000000a0d0e7211 */ /* 0x000fc800078f280d */
[C---:B------:R-:W-:Y:S02]  /*0f00*/  ISETP.GT.U32.AND P1, PT, R8.reuse, 0x13, PT ;  /* 0x000000130800780c */ /* 0x040fe40003f24070 */
[----:B------:R-:W-:-:S11]  /*0f10*/  ISETP.GE.U32.AND P0, PT, R8, 0x13, PT ;  /* 0x000000130800780c */ /* 0x000fd60003f06070 */
[----:B------:R-:W-:Y:S01]  /*0f20*/  @!P1 LOP3.LUT R10, R9, R12, R6, 0xb8, !PT ;  /* 0x0000000c090a9212 */ /* 0x000fe200078eb806 */
[----:B------:R-:W-:Y:S01]  /*0f30*/  @!P1 IMAD.MOV.U32 R11, RZ, RZ, 0x5a827999 ;  /* 0x5a827999ff0b9424 */ /* 0x000fe200078e00ff */
[----:B0-----:R-:W-:Y:S06]  /*0f40*/  @!P1 BRA `(.L_x_1) ;  /* 0x0000000000249947 */ /* 0x001fec0003800000 */
[----:B------:R-:W-:-:S13]  /*0f50*/  ISETP.GT.U32.AND P1, PT, R8, 0x27, PT ;  /* 0x000000270800780c */ /* 0x000fda0003f24070 */
[----:B------:R-:W-:Y:S01]  /*0f60*/  @!P1 LOP3.LUT R10, R12, R6, R9, 0x96, !PT ;  /* 0x000000060c0a9212 */ /* 0x000fe200078e9609 */
[----:B------:R-:W-:Y:S01]  /*0f70*/  @!P1 IMAD.MOV.U32 R11, RZ, RZ, 0x6ed9eba1 ;  /* 0x6ed9eba1ff0b9424 */ /* 0x000fe200078e00ff */
[----:B------:R-:W-:Y:S06]  /*0f80*/  @!P1 BRA `(.L_x_1) ;  /* 0x0000000000149947 */ /* 0x000fec0003800000 */
[----:B------:R-:W-:-:S13]  /*0f90*/  ISETP.GT.U32.AND P1, PT, R8, 0x3b, PT ;  /* 0x0000003b0800780c */ /* 0x000fda0003f24070 */
[----:B------:R-:W-:Y:S01]  /*0fa0*/  @!P1 LOP3.LUT R10, R6, R9, R12, 0xe8, !PT ;  /* 0x00000009060a9212 */ /* 0x000fe200078ee80c */
[----:B------:R-:W-:Y:S01]  /*0fb0*/  @!P1 IMAD.MOV.U32 R11, RZ, RZ, -0x70e44324 ;  /* 0x8f1bbcdcff0b9424 */ /* 0x000fe200078e00ff */
[----:B------:R-:W-:Y:S01]  /*0fc0*/  @P1 LOP3.LUT R10, R12, R6, R9, 0x96, !PT ;  /* 0x000000060c0a1212 */ /* 0x000fe200078e9609 */
[----:B------:R-:W-:-:S07]  /*0fd0*/  @P1 IMAD.MOV.U32 R11, RZ, RZ, -0x359d3e2a ;  /* 0xca62c1d6ff0b1424 */ /* 0x000fce00078e00ff */
.L_x_1:
[----:B------:R-:W-:Y:S02]  /*0fe0*/  IADD3 R15, PT, PT, R11, R14, R10 ;  /* 0x0000000e0b0f7210 */ /* 0x000fe40007ffe00a */
[----:B------:R-:W-:-:S03]  /*0ff0*/  SHF.L.W.U32.HI R11, R12, 0x1e, R12 ;  /* 0x0000001e0c0b7819 */ /* 0x000fc60000010e0c */
[----:B-----5:R-:W-:Y:S01]  /*1000*/  IMAD.IADD R14, R4, 0x1, R15 ;  /* 0x00000001040e7824 */ /* 0x020fe200078e020f */
[----:B------:R-:W-:Y:S06]  /*1010*/  @!P0 BRA `(.L_x_2) ;  /* 0x00000000002c8947 */ /* 0x000fec0003800000 */
[----:B------:R-:W-:-:S13]  /*1020*/  ISETP.GE.U32.AND P0, PT, R8, 0x27, PT ;  /* 0x000000270800780c */ /* 0x000fda0003f06070 */
[----:B------:R-:W-:Y:S05]  /*1030*/  @!P0 BRA `(.L_x_3) ;  /* 0x0000000000188947 */ /* 0x000fea0003800000 */
[----:B------:R-:W-:-:S13]  /*1040*/  ISETP.GE.U32.AND P0, PT, R8, 0x3b, PT ;  /* 0x0000003b0800780c */ /* 0x000fda0003f06070 */
[----:B------:R-:W-:Y:S01]  /*1050*/  @P0 LOP3.LUT R4, R13, R11, R6, 0x96, !PT ;  /* 0x0000000b0d040212 */ /* 0x000fe200078e9606 */
[----:B------:R-:W-:Y:S01]  /*1060*/  @P0 IMAD.MOV.U32 R15, RZ, RZ, -0x359d3e2a ;  /* 0xca62c1d6ff0f0424 */ /* 0x000fe200078e00ff */
[----:B------:R-:W-:Y:S01]  /*1070*/  @!P0 LOP3.LUT R4, R11, R6, R13, 0xe8, !PT ;  /* 0x000000060b048212 */ /* 0x000fe200078ee80d */
[----:B------:R-:W-:Y:S01]  /*1080*/  @!P0 IMAD.MOV.U32 R15, RZ, RZ, -0x70e44324 ;  /* 0x8f1bbcdcff0f8424 */ /* 0x000fe200078e00ff */
[----:B------:R-:W-:Y:S06]  /*1090*/  BRA `(.L_x_4) ;  /* 0x0000000000147947 */ /* 0x000fec0003800000 */
.L_x_3:
[----:B------:R-:W-:Y:S01]  /*10a0*/  LOP3.LUT R4, R13, R11, R6, 0x96, !PT ;  /* 0x0000000b0d047212 */ /* 0x000fe200078e9606 */
[----:B------:R-:W-:Y:S01]  /*10b0*/  IMAD.MOV.U32 R15, RZ, RZ, 0x6ed9eba1 ;  /* 0x6ed9eba1ff0f7424 */ /* 0x000fe200078e00ff */
[----:B------:R-:W-:Y:S06]  /*10c0*/  BRA `(.L_x_4) ;  /* 0x0000000000087947 */ /* 0x000fec0003800000 */
.L_x_2:
[----:B------:R-:W-:Y:S01]  /*10d0*/  LOP3.LUT R4, R6, R13, R11, 0xb8, !PT ;  /* 0x0000000d06047212 */ /* 0x000fe200078eb80b */
[----:B------:R-:W-:-:S07]  /*10e0*/  IMAD.MOV.U32 R15, RZ, RZ, 0x5a827999 ;  /* 0x5a827999ff0f7424 */ /* 0x000fce00078e00ff */
.L_x_4:
[----:B------:R-:W-:Y:S02]  /*10f0*/  ISETP.GE.U32.AND P0, PT, R8, 0x12, PT ;  /* 0x000000120800780c */ /* 0x000fe40003f06070 */
[----:B------:R-:W-:Y:S02]  /*1100*/  LEA.HI R9, R14, R9, R14, 0x5 ;  /* 0x000000090e097211 */ /* 0x000fe400078f280e */
[----:B------:R-:W-:Y:S02]  /*1110*/  SHF.L.W.U32.HI R10, R13, 0x1e, R13 ;  /* 0x0000001e0d0a7819 */ /* 0x000fe40000010e0d */
[----:B------:R-:W-:-:S05]  /*1120*/  IADD3 R4, PT, PT, R15, R9, R4 ;  /* 0x000000090f047210 */ /* 0x000fca0007ffe004 */
[----:B------:R-:W-:Y:S02]  /*1130*/  IMAD.IADD R15, R4, 0x1, R5 ;  /* 0x00000001040f7824 */ /* 0x000fe400078e0205 */
[----:B------:R-:W-:Y:S05]  /*1140*/  @!P0 BRA `(.L_x_5) ;  /* 0x00000000002c8947 */ /* 0x000fea0003800000 */
        /* <DEDUP_REMOVED lines=8> */
.L_x_6:
[----:B------:R-:W-:Y:S01]  /*11d0*/  LOP3.LUT R9, R14, R10, R11, 0x96, !PT ;  /* 0x0000000a0e097212 */ /* 0x000fe200078e960b */
[----:B------:R-:W-:Y:S01]  /*11e0*/  IMAD.MOV.U32 R12, RZ, RZ, 0x6ed9eba1 ;  /* 0x6ed9eba1ff0c7424 */ /* 0x000fe200078e00ff */
[----:B------:R-:W-:Y:S06]  /*11f0*/  BRA `(.L_x_7) ;  /* 0x0000000000087947 */ /* 0x000fec0003800000 */
.L_x_5:
[----:B------:R-:W-:Y:S01]  /*1200*/  LOP3.LUT R9, R11, R14, R10, 0xb8, !PT ;  /* 0x0000000e0b097212 */ /* 0x000fe200078eb80a */
[----:B------:R-:W-:-:S07]  /*1210*/  IMAD.MOV.U32 R12, RZ, RZ, 0x5a827999 ;  /* 0x5a827999ff0c7424 */ /* 0x000fce00078e00ff */
.L_x_7:
[----:B------:R-:W2:Y:S01]  /*1220*/  LDL.64 R4, [R7] ;  /* 0x0000000007047983 */ /* 0x000ea20000100a00 */
[----:B------:R-:W-:Y:S02]  /*1230*/  ISETP.GE.U32.AND P0, PT, R8, 0x11, PT ;  /* 0x000000110800780c */ /* 0x000fe40003f06070 */
[----:B------:R-:W-:-:S04]  /*1240*/  LEA.HI R6, R15, R6, R15, 0x5 ;  /* 0x000000060f067211 */ /* 0x000fc800078f280f */
[----:B------:R-:W-:Y:S02]  /*1250*/  IADD3 R13, PT, PT, R12, R6, R9 ;  /* 0x000000060c0d7210 */ /* 0x000fe40007ffe009 */
[----:B------:R-:W-:-:S03]  /*1260*/  SHF.L.W.U32.HI R9, R14, 0x1e, R14 ;  /* 0x0000001e0e097819 */ /* 0x000fc60000010e0e */
[----:B--2---:R-:W-:Y:S02]  /*1270*/  IMAD.IADD R12, R4, 0x1, R13 ;  /* 0x00000001040c7824 */ /* 0x004fe400078e020d */
        /* <DEDUP_REMOVED lines=9> */
.L_x_9:
[----:B------:R-:W-:Y:S01]  /*1310*/  LOP3.LUT R4, R15, R9, R10, 0x96, !PT ;  /* 0x000000090f047212 */ /* 0x000fe200078e960a */
[----:B------:R-:W-:Y:S01]  /*1320*/  IMAD.MOV.U32 R13, RZ, RZ, 0x6ed9eba1 ;  /* 0x6ed9eba1ff0d7424 */ /* 0x000fe200078e00ff */
[----:B------:R-:W-:Y:S06]  /*1330*/  BRA `(.L_x_10) ;  /* 0x0000000000087947 */ /* 0x000fec0003800000 */
.L_x_8:
[----:B------:R-:W-:Y:S01]  /*1340*/  LOP3.LUT R4, R10, R15, R9, 0xb8, !PT ;  /* 0x0000000f0a047212 */ /* 0x000fe200078eb809 */
[----:B------:R-:W-:-:S07]  /*1350*/  IMAD.MOV.U32 R13, RZ, RZ, 0x5a827999 ;  /* 0x5a827999ff0d7424 */ /* 0x000fce00078e00ff */
.L_x_10:
[----:B------:R-:W-:Y:S01]  /*1360*/  VIADD R16, R16, 0x4 ;  /* 0x0000000410107836 */ /* 0x000fe20000000000 */
[----:B------:R-:W-:Y:S01]  /*1370*/  LEA.HI R11, R12, R11, R12, 0x5 ;  /* 0x0000000b0c0b7211 */ /* 0x000fe200078f280c */
[----:B------:R-:W-:Y:S01]  /*1380*/  VIADD R7, R7, 0x10 ;  /* 0x0000001007077836 */ /* 0x000fe20000000000 */
[----:B------:R-:W-:Y:S02]  /*1390*/  SHF.L.W.U32.HI R6, R15, 0x1e, R15 ;  /* 0x0000001e0f067819 */ /* 0x000fe40000010e0f */
[----:B------:R-:W-:Y:S02]  /*13a0*/  ISETP.NE.AND P0, PT, R16, RZ, PT ;  /* 0x000000ff1000720c */ /* 0x000fe40003f05270 */
[----:B------:R-:W-:-:S05]  /*13b0*/  IADD3 R4, PT, PT, R13, R11, R4 ;  /* 0x0000000b0d047210 */ /* 0x000fca0007ffe004 */
[----:B------:R-:W-:-:S06]  /*13c0*/  IMAD.IADD R13, R4, 0x1, R5 ;  /* 0x00000001040d7824 */ /* 0x000fcc00078e0205 */
[----:B------:R-:W-:Y:S05]  /*13d0*/  @P0 BRA `(.L_x_11) ;  /* 0xfffffff800bc0947 */ /* 0x000fea000383ffff */
[----:B------:R-:W0:Y:S01]  /*13e0*/  LDC.64 R4, c[0x0][0x388] ;  /* 0x0000e200ff047b82 */ /* 0x000e220000000a00 */
[----:B------:R-:W-:Y:S02]  /*13f0*/  IMAD R11, R22, 0x5, RZ ;  /* 0x00000005160b7824 */ /* 0x000fe400078e02ff */
[----:B------:R-:W-:Y:S02]  /*1400*/  IMAD.IADD R7, R0, 0x1, R13 ;  /* 0x0000000100077824 */ /* 0x000fe400078e020d */
[----:B------:R-:W-:Y:S02]  /*1410*/  IMAD.IADD R3, R3, 0x1, R6 ;  /* 0x0000000103037824 */ /* 0x000fe400078e0206 */
[----:B------:R-:W-:Y:S02]  /*1420*/  IMAD.IADD R9, R20, 0x1, R9 ;  /* 0x0000000114097824 */ /* 0x000fe400078e0209 */
[----:B------:R-:W-:Y:S02]  /*1430*/  IMAD.IADD R21, R21, 0x1, R10 ;  /* 0x0000000115157824 */ /* 0x000fe400078e020a */
[----:B0-----:R-:W-:-:S04]  /*1440*/  IMAD.WIDE R4, R11, 0x4, R4 ;  /* 0x000000040b047825 */ /* 0x001fc800078e0204 */
[----:B------:R-:W-:Y:S01]  /*1450*/  IMAD.IADD R11, R2, 0x1, R12 ;  /* 0x00000001020b7824 */ /* 0x000fe200078e020c */
[----:B------:R-:W-:Y:S04]  /*1460*/  STG.E desc[UR6][R4.64], R7 ;  /* 0x0000000704007986 */ /* 0x000fe8000c101906 */
[----:B------:R-:W-:Y:S04]  /*1470*/  STG.E desc[UR6][R4.64+0x4], R11 ;  /* 0x0000040b04007986 */ /* 0x000fe8000c101906 */
[----:B------:R-:W-:Y:S04]  /*1480*/  STG.E desc[UR6][R4.64+0x8], R3 ;  /* 0x0000080304007986 */ /* 0x000fe8000c101906 */
[----:B------:R-:W-:Y:S04]  /*1490*/  STG.E desc[UR6][R4.64+0xc], R9 ;  /* 0x00000c0904007986 */ /* 0x000fe8000c101906 */
[----:B------:R-:W-:Y:S01]  /*14a0*/  STG.E desc[UR6][R4.64+0x10], R21 ;  /* 0x0000101504007986 */ /* 0x000fe2000c101906 */
[----:B------:R-:W-:Y:S05]  /*14b0*/  EXIT ;  /* 0x000000000000794d */ /* 0x000fea0003800000 */
.L_x_12:
[----:B------:R-:W-:-:S00]  /*14c0*/  BRA `(.L_x_12) ;  /* 0xfffffffc00fc7947 */ /* 0x000fc0000383ffff */
[----:B------:R-:W-:-:S00]  /*14d0*/  NOP ;  /* 0x0000000000007918 */ /* 0x000fc00000000000 */
        /* <DEDUP_REMOVED lines=10> */
.L_x_13:


//--------------------- .nv.shared.reserved.0     --------------------------
	.section	.nv.shared.reserved.0,"aw",@nobits
	.weak		__nv_reservedSMEM_offset_0_alias
	.size		__nv_reservedSMEM_offset_0_alias, 0, 64
	.other		__nv_reservedSMEM_offset_0_alias,@"STO_CUDA_RESERVED_SHARED STV_DEFAULT"
__nv_reservedSMEM_offset_0_alias:
	.zero		0
	.zero		64


//--------------------- .nv.constant0.sha1_simple --------------------------
	.section	.nv.constant0.sha1_simple,"a",@progbits
	.sectionflags	@""
	.align	4
.nv.constant0.sha1_simple:
	.zero		928


//--------------------- SYMBOLS --------------------------

	.type		.nv.reservedSmem.offset0,@object
	.size		.nv.reservedSmem.offset0,0x4
